//
// Generated by NVIDIA NVVM Compiler
//
// Compiler Build ID: CL-36424714
// Cuda compilation tools, release 13.0, V13.0.88
// Based on NVVM 20.0.0
//

.version 9.0
.target sm_100
.address_size 64

	// .globl	_Z19mul_matrices_kernelPiS_S_mmm
// _ZZ19mul_matrices_kernelPiS_S_mmmE4b_sh has been demoted
// _ZZ19mul_matrices_kernelPiS_S_mmmE4c_sh has been demoted
// _ZZ19mul_matrices_kernelPiS_S_mmmE3tmp has been demoted

.visible .entry _Z19mul_matrices_kernelPiS_S_mmm(
	.param .u64 .ptr .align 1 _Z19mul_matrices_kernelPiS_S_mmm_param_0,
	.param .u64 .ptr .align 1 _Z19mul_matrices_kernelPiS_S_mmm_param_1,
	.param .u64 .ptr .align 1 _Z19mul_matrices_kernelPiS_S_mmm_param_2,
	.param .u64 _Z19mul_matrices_kernelPiS_S_mmm_param_3,
	.param .u64 _Z19mul_matrices_kernelPiS_S_mmm_param_4,
	.param .u64 _Z19mul_matrices_kernelPiS_S_mmm_param_5
)
{
	.reg .pred 	%p<8>;
	.reg .b32 	%r<40>;
	.reg .b64 	%rd<22>;
	// demoted variable
	.shared .align 4 .b8 _ZZ19mul_matrices_kernelPiS_S_mmmE4b_sh[4096];
	// demoted variable
	.shared .align 4 .b8 _ZZ19mul_matrices_kernelPiS_S_mmmE4c_sh[4096];
	// demoted variable
	.shared .align 4 .b8 _ZZ19mul_matrices_kernelPiS_S_mmmE3tmp[128];
	ld.param.u64 	%rd1, [_Z19mul_matrices_kernelPiS_S_mmm_param_0];
	ld.param.u64 	%rd5, [_Z19mul_matrices_kernelPiS_S_mmm_param_1];
	ld.param.u64 	%rd2, [_Z19mul_matrices_kernelPiS_S_mmm_param_2];
	ld.param.u64 	%rd3, [_Z19mul_matrices_kernelPiS_S_mmm_param_3];
	ld.param.u64 	%rd6, [_Z19mul_matrices_kernelPiS_S_mmm_param_4];
	ld.param.u64 	%rd4, [_Z19mul_matrices_kernelPiS_S_mmm_param_5];
	cvta.to.global.u64 	%rd7, %rd5;
	mov.u32 	%r1, %tid.y;
	shl.b32 	%r5, %r1, 5;
	mov.u32 	%r2, %tid.x;
	add.s32 	%r3, %r5, %r2;
	cvt.u64.u32 	%rd8, %r1;
	mad.lo.s64 	%rd9, %rd6, %rd8, %rd7;
	mul.wide.u32 	%rd10, %r2, 4;
	add.s64 	%rd11, %rd9, %rd10;
	ld.global.u32 	%r6, [%rd11];
	shl.b32 	%r7, %r3, 2;
	mov.u32 	%r8, _ZZ19mul_matrices_kernelPiS_S_mmmE4b_sh;
	add.s32 	%r9, %r8, %r7;
	st.shared.u32 	[%r9], %r6;
	bar.sync 	0;
	setp.ne.s32 	%p1, %r1, 0;
	shl.b32 	%r10, %r2, 2;
	mov.u32 	%r11, _ZZ19mul_matrices_kernelPiS_S_mmmE3tmp;
	add.s32 	%r4, %r11, %r10;
	@%p1 bra 	$L__BB0_2;
	cvta.to.global.u64 	%rd12, %rd1;
	mov.u32 	%r12, %ctaid.x;
	cvt.u64.u32 	%rd13, %r12;
	mad.lo.s64 	%rd14, %rd3, %rd13, %rd12;
	add.s64 	%rd16, %rd14, %rd10;
	ld.global.u32 	%r13, [%rd16];
	st.shared.u32 	[%r4], %r13;
$L__BB0_2:
	setp.ne.s32 	%p2, %r1, 0;
	bar.sync 	0;
	ld.shared.u32 	%r14, [%r4];
	shl.b32 	%r15, %r2, 5;
	add.s32 	%r16, %r15, %r1;
	shl.b32 	%r17, %r16, 2;
	add.s32 	%r19, %r8, %r17;
	ld.shared.u32 	%r20, [%r19];
	mul.lo.s32 	%r21, %r20, %r14;
	mov.u32 	%r23, _ZZ19mul_matrices_kernelPiS_S_mmmE4c_sh;
	add.s32 	%r24, %r23, %r7;
	shfl.sync.bfly.b32	%r25|%p3, %r21, 1, 31, 10922;
	add.s32 	%r26, %r25, %r21;
	shfl.sync.bfly.b32	%r27|%p4, %r26, 2, 31, 2730;
	add.s32 	%r28, %r27, %r26;
	shfl.sync.bfly.b32	%r29|%p5, %r28, 4, 31, 0;
	add.s32 	%r30, %r29, %r28;
	shfl.sync.bfly.b32	%r31|%p6, %r30, 8, 31, 0;
	add.s32 	%r32, %r31, %r30;
	shfl.sync.bfly.b32	%r33|%p7, %r32, 16, 31, 0;
	add.s32 	%r34, %r33, %r32;
	st.shared.u32 	[%r24], %r34;
	bar.warp.sync 	-1;
	bar.sync 	0;
	@%p2 bra 	$L__BB0_4;
	shl.b32 	%r35, %r2, 7;
	add.s32 	%r37, %r23, %r35;
	ld.shared.u32 	%r38, [%r37];
	mov.u32 	%r39, %ctaid.x;
	cvt.u64.u32 	%rd17, %r39;
	cvta.to.global.u64 	%rd18, %rd2;
	mad.lo.s64 	%rd19, %rd4, %rd17, %rd18;
	add.s64 	%rd21, %rd19, %rd10;
	st.global.u32 	[%rd21], %r38;
$L__BB0_4:
	bar.sync 	0;
	ret;

}


// ===== COMPILED SASS (sm_100) =====

	.target	sm_100

	.elftype	@"ET_EXEC"


//--------------------- .note.nv.tkinfo           --------------------------
	.section	.note.nv.tkinfo,"",@"SHT_NOTE"
	.sectionflags	@"SHF_NOTE_NV_TKINFO"
	.tkinfo
        /*0018*/ 	.word	0x00000002
        /*0030*/ 	.string	""
        /*0030*/ 	.string	"ptxas"
        /*0030*/ 	.string	"Cuda compilation tools, release 13.0, V13.0.88"
        /*0030*/ 	.string	"Build cuda_13.0.r13.0/compiler.36424714_0"
        /*0030*/ 	.string	"-arch sm_100 -m 64 "



//--------------------- .note.nv.cuinfo           --------------------------
	.section	.note.nv.cuinfo,"",@"SHT_NOTE"
	.sectionflags	@"SHF_NOTE_NV_CUINFO"
        /*0018*/ 	.short	0x0002
        /*001a*/ 	.short	0x0064
        /*001c*/ 	.short	0x0082
	.zero		2


//--------------------- .nv.info                  --------------------------
	.section	.nv.info,"",@"SHT_CUDA_INFO"
	.align	4


	//----- nvinfo : EIATTR_REGCOUNT
	.align		4
        /*0000*/ 	.byte	0x04, 0x2f
        /*0002*/ 	.short	(.L_1 - .L_0)
	.align		4
.L_0:
        /*0004*/ 	.word	index@(_Z19mul_matrices_kernelPiS_S_mmm)
        /*0008*/ 	.word	0x00000010


	//----- nvinfo : EIATTR_FRAME_SIZE
	.align		4
.L_1:
        /*000c*/ 	.byte	0x04, 0x11
        /*000e*/ 	.short	(.L_3 - .L_2)
	.align		4
.L_2:
        /*0010*/ 	.word	index@(_Z19mul_matrices_kernelPiS_S_mmm)
        /*0014*/ 	.word	0x00000000


	//----- nvinfo : EIATTR_MIN_STACK_SIZE
	.align		4
.L_3:
        /*0018*/ 	.byte	0x04, 0x12
        /*001a*/ 	.short	(.L_5 - .L_4)
	.align		4
.L_4:
        /*001c*/ 	.word	index@(_Z19mul_matrices_kernelPiS_S_mmm)
        /*0020*/ 	.word	0x00000000
.L_5:


//--------------------- .nv.compat                --------------------------
	.section	.nv.compat,"",@"SHT_CUDA_COMPAT_INFO"
	.align	4
        /*0000*/ 	.byte	0x02, 0x09, 0x00, 0x00, 0x02, 0x02, 0x01, 0x00, 0x02, 0x05, 0x05, 0x00, 0x03, 0x07, 0x01, 0x01
        /*0010*/ 	.byte	0x02, 0x03, 0x00, 0x00, 0x02, 0x06, 0x01, 0x00, 0x04, 0x0b, 0x08, 0x00, 0x09, 0x00, 0x00, 0x00
        /*0020*/ 	.byte	0x00, 0x00, 0x00, 0x00


//--------------------- .nv.info._Z19mul_matrices_kernelPiS_S_mmm --------------------------
	.section	.nv.info._Z19mul_matrices_kernelPiS_S_mmm,"",@"SHT_CUDA_INFO"
	.sectionflags	@""
	.align	4


	//----- nvinfo : EIATTR_CUDA_API_VERSION
	.align		4
        /*0000*/ 	.byte	0x04, 0x37
        /*0002*/ 	.short	(.L_7 - .L_6)
.L_6:
        /*0004*/ 	.word	0x00000082


	//----- nvinfo : EIATTR_KPARAM_INFO
	.align		4
.L_7:
        /*0008*/ 	.byte	0x04, 0x17
        /*000a*/ 	.short	(.L_9 - .L_8)
.L_8:
        /*000c*/ 	.word	0x00000000
        /*0010*/ 	.short	0x0005
        /*0012*/ 	.short	0x0028
        /*0014*/ 	.byte	0x00, 0xf0, 0x21, 0x00


	//----- nvinfo : EIATTR_KPARAM_INFO
	.align		4
.L_9:
        /*0018*/ 	.byte	0x04, 0x17
        /*001a*/ 	.short	(.L_11 - .L_10)
.L_10:
        /*001c*/ 	.word	0x00000000
        /*0020*/ 	.short	0x0004
        /*0022*/ 	.short	0x0020
        /*0024*/ 	.byte	0x00, 0xf0, 0x21, 0x00


	//----- nvinfo : EIATTR_KPARAM_INFO
	.align		4
.L_11:
        /*0028*/ 	.byte	0x04, 0x17
        /*002a*/ 	.short	(.L_13 - .L_12)
.L_12:
        /*002c*/ 	.word	0x00000000
        /*0030*/ 	.short	0x0003
        /*0032*/ 	.short	0x0018
        /*0034*/ 	.byte	0x00, 0xf0, 0x21, 0x00


	//----- nvinfo : EIATTR_KPARAM_INFO
	.align		4
.L_13:
        /*0038*/ 	.byte	0x04, 0x17
        /*003a*/ 	.short	(.L_15 - .L_14)
.L_14:
        /*003c*/ 	.word	0x00000000
        /*0040*/ 	.short	0x0002
        /*0042*/ 	.short	0x0010
        /*0044*/ 	.byte	0x00, 0xf5, 0x21, 0x00


	//----- nvinfo : EIATTR_KPARAM_INFO
	.align		4
.L_15:
        /*0048*/ 	.byte	0x04, 0x17
        /*004a*/ 	.short	(.L_17 - .L_16)
.L_16:
        /*004c*/ 	.word	0x00000000
        /*0050*/ 	.short	0x0001
        /*0052*/ 	.short	0x0008
        /*0054*/ 	.byte	0x00, 0xf5, 0x21, 0x00


	//----- nvinfo : EIATTR_KPARAM_INFO
	.align		4
.L_17:
        /*0058*/ 	.byte	0x04, 0x17
        /*005a*/ 	.short	(.L_19 - .L_18)
.L_18:
        /*005c*/ 	.word	0x00000000
        /*0060*/ 	.short	0x0000
        /*0062*/ 	.short	0x0000
        /*0064*/ 	.byte	0x00, 0xf5, 0x21, 0x00


	//----- nvinfo : EIATTR_SPARSE_MMA_MASK
	.align		4
.L_19:
        /*0068*/ 	.byte	0x03, 0x50
        /*006a*/ 	.short	0x0000


	//----- nvinfo : EIATTR_MAXREG_COUNT
	.align		4
        /*006c*/ 	.byte	0x03, 0x1b
        /*006e*/ 	.short	0x00ff


	//----- nvinfo : EIATTR_NUM_BARRIERS
	.align		4
        /*0070*/ 	.byte	0x02, 0x4c
        /*0072*/ 	.byte	0x01
	.zero		1


	//----- nvinfo : EIATTR_MERCURY_ISA_VERSION
	.align		4
        /*0074*/ 	.byte	0x03, 0x5f
        /*0076*/ 	.short	0x0101


	//----- nvinfo : EIATTR_COOP_GROUP_MASK_REGIDS
	.align		4
        /*0078*/ 	.byte	0x04, 0x29
        /*007a*/ 	.short	(.L_21 - .L_20)


	//   ....[0]....
.L_20:
        /*007c*/ 	.word	0x0500000a


	//   ....[1]....
        /*0080*/ 	.word	0x0500000b


	//   ....[2]....
        /*0084*/ 	.word	0x050000ff


	//   ....[3]....
        /*0088*/ 	.word	0x050000ff


	//   ....[4]....
        /*008c*/ 	.word	0x050000ff


	//   ....[5]....
        /*0090*/ 	.word	0xffffffff


	//----- nvinfo : EIATTR_COOP_GROUP_INSTR_OFFSETS
	.align		4
.L_21:
        /*0094*/ 	.byte	0x04, 0x28
        /*0096*/ 	.short	(.L_23 - .L_22)


	//   ....[0]....
.L_22:
        /*0098*/ 	.word	0x00000290


	//   ....[1]....
        /*009c*/ 	.word	0x000002b0


	//   ....[2]....
        /*00a0*/ 	.word	0x000002d0


	//   ....[3]....
        /*00a4*/ 	.word	0x000002f0


	//   ....[4]....
        /*00a8*/ 	.word	0x00000310


	//   ....[5]....
        /*00ac*/ 	.word	0x00000340


	//----- nvinfo : EIATTR_VRC_CTA_INIT_COUNT
	.align		4
.L_23:
        /*00b0*/ 	.byte	0x02, 0x4a
	.zero		1
	.zero		1


	//----- nvinfo : EIATTR_EXIT_INSTR_OFFSETS
	.align		4
        /*00b4*/ 	.byte	0x04, 0x1c
        /*00b6*/ 	.short	(.L_25 - .L_24)


	//   ....[0]....
.L_24:
        /*00b8*/ 	.word	0x00000450


	//----- nvinfo : EIATTR_CRS_STACK_SIZE
	.align		4
.L_25:
        /*00bc*/ 	.byte	0x04, 0x1e
        /*00be*/ 	.short	(.L_27 - .L_26)
.L_26:
        /*00c0*/ 	.word	0x00000000


	//----- nvinfo : EIATTR_CBANK_PARAM_SIZE
	.align		4
.L_27:
        /*00c4*/ 	.byte	0x03, 0x19
        /*00c6*/ 	.short	0x0030


	//----- nvinfo : EIATTR_PARAM_CBANK
	.align		4
        /*00c8*/ 	.byte	0x04, 0x0a
        /*00ca*/ 	.short	(.L_29 - .L_28)
	.align		4
.L_28:
        /*00cc*/ 	.word	index@(.nv.constant0._Z19mul_matrices_kernelPiS_S_mmm)
        /*00d0*/ 	.short	0x0380
        /*00d2*/ 	.short	0x0030


	//----- nvinfo : EIATTR_SW_WAR
	.align		4
.L_29:
        /*00d4*/ 	.byte	0x04, 0x36
        /*00d6*/ 	.short	(.L_31 - .L_30)
.L_30:
        /*00d8*/ 	.word	0x00000008
.L_31:


//--------------------- .nv.callgraph             --------------------------
	.section	.nv.callgraph,"",@"SHT_CUDA_CALLGRAPH"
	.align	4
	.sectionentsize	8
	.align		4
        /*0000*/ 	.word	0x00000000
	.align		4
        /*0004*/ 	.word	0xffffffff
	.align		4
        /*0008*/ 	.word	0x00000000
	.align		4
        /*000c*/ 	.word	0xfffffffe
	.align		4
        /*0010*/ 	.word	0x00000000
	.align		4
        /*0014*/ 	.word	0xfffffffd
	.align		4
        /*0018*/ 	.word	0x00000000
	.align		4
        /*001c*/ 	.word	0xfffffffc


//--------------------- .text._Z19mul_matrices_kernelPiS_S_mmm --------------------------
	.section	.text._Z19mul_matrices_kernelPiS_S_mmm,"ax",@progbits
	.align	128
        .global         _Z19mul_matrices_kernelPiS_S_mmm
        .type           _Z19mul_matrices_kernelPiS_S_mmm,@function
        .size           _Z19mul_matrices_kernelPiS_S_mmm,(.L_x_3 - _Z19mul_matrices_kernelPiS_S_mmm)
        .other          _Z19mul_matrices_kernelPiS_S_mmm,@"STO_CUDA_ENTRY STV_DEFAULT"
_Z19mul_matrices_kernelPiS_S_mmm:
.text._Z19mul_matrices_kernelPiS_S_mmm:
[----:B------:R-:W-:Y:S01]  /*0000*/  LDC R1, c[0x0][0x37c] ;  /* 0x0000df00ff017b82 */ /* 0x000fe20000000800 */
[----:B------:R-:W0:Y:S07]  /*0010*/  S2R R9, SR_TID.Y ;  /* 0x0000000000097919 */ /* 0x000e2e0000002200 */
[----:B------:R-:W0:Y:S01]  /*0020*/  LDC.64 R2, c[0x0][0x388] ;  /* 0x0000e200ff027b82 */ /* 0x000e220000000a00 */
[----:B------:R-:W0:Y:S01]  /*0030*/  LDCU.64 UR4, c[0x0][0x3a0] ;  /* 0x00007400ff0477ac */ /* 0x000e220008000a00 */
[----:B------:R-:W1:Y:S01]  /*0040*/  S2R R0, SR_TID.X ;  /* 0x0000000000007919 */ /* 0x000e620000002100 */
[----:B------:R-:W2:Y:S01]  /*0050*/  LDCU.64 UR10, c[0x0][0x358] ;  /* 0x00006b00ff0a77ac */ /* 0x000ea20008000a00 */
[----:B0-----:R-:W-:-:S04]  /*0060*/  IMAD.WIDE.U32 R2, R9, UR4, R2 ;  /* 0x0000000409027c25 */ /* 0x001fc8000f8e0002 */
[----:B------:R-:W-:Y:S02]  /*0070*/  IMAD R3, R9, UR5, R3 ;  /* 0x0000000509037c24 */ /* 0x000fe4000f8e0203 */
[----:B-1----:R-:W-:-:S05]  /*0080*/  IMAD.WIDE.U32 R2, R0, 0x4, R2 ;  /* 0x0000000400027825 */ /* 0x002fca00078e0002 */
[----:B--2---:R0:W2:Y:S01]  /*0090*/  LDG.E R7, desc[UR10][R2.64] ;  /* 0x0000000a02077981 */ /* 0x0040a2000c1e1900 */
[----:B------:R-:W1:Y:S01]  /*00a0*/  S2UR UR6, SR_CgaCtaId ;  /* 0x00000000000679c3 */ /* 0x000e620000008800 */
[C---:B------:R-:W-:Y:S01]  /*00b0*/  ISETP.NE.AND P0, PT, R9.reuse, RZ, PT ;  /* 0x000000ff0900720c */ /* 0x040fe20003f05270 */
[----:B------:R-:W-:Y:S01]  /*00c0*/  UMOV UR4, 0x400 ;  /* 0x0000040000047882 */ /* 0x000fe20000000000 */
[----:B------:R-:W-:-:S11]  /*00d0*/  LEA R6, R9, R0, 0x5 ;  /* 0x0000000009067211 */ /* 0x000fd600078e28ff */
[----:B------:R-:W3:Y:S01]  /*00e0*/  @!P0 S2R R11, SR_CTAID.X ;  /* 0x00000000000b8919 */ /* 0x000ee20000002500 */
[----:B------:R-:W3:Y:S08]  /*00f0*/  @!P0 LDC.64 R4, c[0x0][0x380] ;  /* 0x0000e000ff048b82 */ /* 0x000ef00000000a00 */
[----:B------:R-:W3:Y:S01]  /*0100*/  @!P0 LDC.64 R12, c[0x0][0x398] ;  /* 0x0000e600ff0c8b82 */ /* 0x000ee20000000a00 */
[----:B-1----:R-:W-:-:S06]  /*0110*/  ULEA UR7, UR6, UR4, 0x18 ;  /* 0x0000000406077291 */ /* 0x002fcc000f8ec0ff */
[----:B------:R-:W-:Y:S01]  /*0120*/  LEA R8, R6, UR7, 0x2 ;  /* 0x0000000706087c11 */ /* 0x000fe2000f8e10ff */
[----:B---3--:R-:W-:-:S04]  /*0130*/  @!P0 IMAD.WIDE.U32 R4, R11, R12, R4 ;  /* 0x0000000c0b048225 */ /* 0x008fc800078e0004 */
[----:B------:R-:W-:Y:S02]  /*0140*/  @!P0 IMAD R5, R11, R13, R5 ;  /* 0x0000000d0b058224 */ /* 0x000fe400078e0205 */
[C---:B0-----:R-:W-:Y:S01]  /*0150*/  @!P0 IMAD.WIDE.U32 R2, R0.reuse, 0x4, R4 ;  /* 0x0000000400028825 */ /* 0x041fe200078e0004 */
[----:B--2---:R-:W-:Y:S01]  /*0160*/  STS [R8], R7 ;  /* 0x0000000708007388 */ /* 0x004fe20000000800 */
[----:B------:R-:W-:Y:S06]  /*0170*/  BAR.SYNC.DEFER_BLOCKING 0x0 ;  /* 0x0000000000007b1d */ /* 0x000fec0000010000 */
[----:B------:R-:W2:Y:S01]  /*0180*/  @!P0 LDG.E R3, desc[UR10][R2.64] ;  /* 0x0000000a02038981 */ /* 0x000ea2000c1e1900 */
[----:B------:R-:W-:Y:S01]  /*0190*/  UIADD3 UR5, UPT, UPT, UR4, 0x2000, URZ ;  /* 0x0000200004057890 */ /* 0x000fe2000fffe0ff */
[----:B------:R-:W-:-:S02]  /*01a0*/  IMAD R5, R0, 0x20, R9 ;  /* 0x0000002000057824 */ /* 0x000fc400078e0209 */
[----:B------:R-:W-:Y:S02]  /*01b0*/  HFMA2 R10, -RZ, RZ, 0, 0.05206298828125 ;  /* 0x00002aaaff0a7431 */ /* 0x000fe400000001ff */
[----:B------:R-:W-:Y:S01]  /*01c0*/  IMAD.MOV.U32 R11, RZ, RZ, 0xaaa ;  /* 0x00000aaaff0b7424 */ /* 0x000fe200078e00ff */
[----:B------:R-:W-:Y:S01]  /*01d0*/  ULEA UR5, UR6, UR5, 0x18 ;  /* 0x0000000506057291 */ /* 0x000fe2000f8ec0ff */
[----:B------:R-:W-:Y:S01]  /*01e0*/  BSSY.RECONVERGENT B0, `(.L_x_0) ;  /* 0x0000025000007945 */ /* 0x000fe20003800200 */
[----:B------:R-:W-:Y:S01]  /*01f0*/  LEA R9, R5, UR7, 0x2 ;  /* 0x0000000705097c11 */ /* 0x000fe2000f8e10ff */
[----:B------:R-:W-:-:S03]  /*0200*/  UIADD3 UR4, UPT, UPT, UR4, 0x1000, URZ ;  /* 0x0000100004047890 */ /* 0x000fc6000fffe0ff */
[----:B------:R-:W-:Y:S01]  /*0210*/  LEA R4, R0, UR5, 0x2 ;  /* 0x0000000500047c11 */ /* 0x000fe2000f8e10ff */
[----:B------:R-:W-:-:S06]  /*0220*/  ULEA UR6, UR6, UR4, 0x18 ;  /* 0x0000000406067291 */ /* 0x000fcc000f8ec0ff */
[----:B------:R-:W-:Y:S01]  /*0230*/  LEA R6, R6, UR6, 0x2 ;  /* 0x0000000606067c11 */ /* 0x000fe2000f8e10ff */
[----:B--2---:R-:W-:Y:S01]  /*0240*/  @!P0 STS [R4], R3 ;  /* 0x0000000304008388 */ /* 0x004fe20000000800 */
[----:B------:R-:W-:Y:S06]  /*0250*/  BAR.SYNC.DEFER_BLOCKING 0x0 ;  /* 0x0000000000007b1d */ /* 0x000fec0000010000 */
[----:B------:R-:W-:Y:S04]  /*0260*/  LDS R5, [R4] ;  /* 0x0000000004057984 */ /* 0x000fe80000000800 */
[----:B------:R-:W0:Y:S02]  /*0270*/  LDS R8, [R9] ;  /* 0x0000000009087984 */ /* 0x000e240000000800 */
[----:B0-----:R-:W-:-:S05]  /*0280*/  IMAD R5, R5, R8, RZ ;  /* 0x0000000805057224 */ /* 0x001fca00078e02ff */
[----:B------:R-:W0:Y:S02]  /*0290*/  SHFL.BFLY PT, R2, R5, 0x1, 0x1f ;  /* 0x0c201f0005027f89 */ /* 0x000e2400000e0000 */
[----:B0-----:R-:W-:-:S05]  /*02a0*/  IADD3 R2, PT, PT, R5, R2, RZ ;  /* 0x0000000205027210 */ /* 0x001fca0007ffe0ff */
[----:B------:R-:W0:Y:S02]  /*02b0*/  SHFL.BFLY PT, R7, R2, 0x2, 0x1f ;  /* 0x0c401f0002077f89 */ /* 0x000e2400000e0000 */
[----:B0-----:R-:W-:-:S05]  /*02c0*/  IMAD.IADD R7, R2, 0x1, R7 ;  /* 0x0000000102077824 */ /* 0x001fca00078e0207 */
[----:B------:R-:W0:Y:S02]  /*02d0*/  SHFL.BFLY PT, R8, R7, 0x4, 0x1f ;  /* 0x0c801f0007087f89 */ /* 0x000e2400000e0000 */
[----:B0-----:R-:W-:-:S05]  /*02e0*/  IADD3 R8, PT, PT, R7, R8, RZ ;  /* 0x0000000807087210 */ /* 0x001fca0007ffe0ff */
[----:B------:R-:W0:Y:S02]  /*02f0*/  SHFL.BFLY PT, R3, R8, 0x8, 0x1f ;  /* 0x0d001f0008037f89 */ /* 0x000e2400000e0000 */
[----:B0-----:R-:W-:-:S05]  /*0300*/  IMAD.IADD R3, R8, 0x1, R3 ;  /* 0x0000000108037824 */ /* 0x001fca00078e0203 */
[----:B------:R-:W0:Y:S02]  /*0310*/  SHFL.BFLY PT, R4, R3, 0x10, 0x1f ;  /* 0x0e001f0003047f89 */ /* 0x000e2400000e0000 */
[----:B0-----:R-:W-:-:S05]  /*0320*/  IADD3 R5, PT, PT, R3, R4, RZ ;  /* 0x0000000403057210 */ /* 0x001fca0007ffe0ff */
[----:B------:R0:W-:Y:S01]  /*0330*/  STS [R6], R5 ;  /* 0x0000000506007388 */ /* 0x0001e20000000800 */
[----:B------:R-:W-:Y:S01]  /*0340*/  NOP ;  /* 0x0000000000007918 */ /* 0x000fe20000000000 */
[----:B------:R-:W-:Y:S06]  /*0350*/  BAR.SYNC.DEFER_BLOCKING 0x0 ;  /* 0x0000000000007b1d */ /* 0x000fec0000010000 */
[----:B------:R-:W-:Y:S05]  /*0360*/  @P0 BRA `(.L_x_1) ;  /* 0x0000000000300947 */ /* 0x000fea0003800000 */
[----:B------:R-:W-:Y:S01]  /*0370*/  LEA R4, R0, UR6, 0x7 ;  /* 0x0000000600047c11 */ /* 0x000fe2000f8e38ff */
[----:B------:R-:W1:Y:S01]  /*0380*/  S2UR UR7, SR_CTAID.X ;  /* 0x00000000000779c3 */ /* 0x000e620000002500 */
[----:B------:R-:W1:Y:S03]  /*0390*/  LDCU.64 UR4, c[0x0][0x390] ;  /* 0x00007200ff0477ac */ /* 0x000e660008000a00 */
[----:B0-----:R-:W0:Y:S01]  /*03a0*/  LDS R5, [R4] ;  /* 0x0000000004057984 */ /* 0x001e220000000800 */
[----:B------:R-:W1:Y:S02]  /*03b0*/  LDCU.64 UR8, c[0x0][0x3a8] ;  /* 0x00007500ff0877ac */ /* 0x000e640008000a00 */
[----:B-1----:R-:W-:-:S04]  /*03c0*/  UIMAD.WIDE.U32 UR4, UR7, UR8, UR4 ;  /* 0x00000008070472a5 */ /* 0x002fc8000f8e0004 */
[----:B------:R-:W-:Y:S02]  /*03d0*/  UIMAD UR7, UR7, UR9, UR5 ;  /* 0x00000009070772a4 */ /* 0x000fe4000f8e0205 */
[----:B------:R-:W-:Y:S01]  /*03e0*/  MOV R3, UR5 ;  /* 0x0000000500037c02 */ /* 0x000fe20008000f00 */
[----:B------:R-:W-:-:S03]  /*03f0*/  IMAD.U32 R2, RZ, RZ, UR4 ;  /* 0x00000004ff027e24 */ /* 0x000fc6000f8e00ff */
[----:B------:R-:W-:-:S03]  /*0400*/  MOV R3, UR7 ;  /* 0x0000000700037c02 */ /* 0x000fc60008000f00 */
[----:B------:R-:W-:-:S05]  /*0410*/  IMAD.WIDE.U32 R2, R0, 0x4, R2 ;  /* 0x0000000400027825 */ /* 0x000fca00078e0002 */
[----:B0-----:R1:W-:Y:S02]  /*0420*/  STG.E desc[UR10][R2.64], R5 ;  /* 0x0000000502007986 */ /* 0x0013e4000c10190a */
.L_x_1:
[----:B------:R-:W-:Y:S05]  /*0430*/  BSYNC.RECONVERGENT B0 ;  /* 0x0000000000007941 */ /* 0x000fea0003800200 */
.L_x_0:
[----:B------:R-:W-:Y:S06]  /*0440*/  BAR.SYNC.DEFER_BLOCKING 0x0 ;  /* 0x0000000000007b1d */ /* 0x000fec0000010000 */
[----:B------:R-:W-:Y:S05]  /*0450*/  EXIT ;  /* 0x000000000000794d */ /* 0x000fea0003800000 */
.L_x_2:
[----:B------:R-:W-:-:S00]  /*0460*/  BRA `(.L_x_2) ;  /* 0xfffffffc00fc7947 */ /* 0x000fc0000383ffff */
[----:B------:R-:W-:-:S00]  /*0470*/  NOP ;  /* 0x0000000000007918 */ /* 0x000fc00000000000 */
        /* <DEDUP_REMOVED lines=8> */
.L_x_3:


//--------------------- .nv.shared._Z19mul_matrices_kernelPiS_S_mmm --------------------------
	.section	.nv.shared._Z19mul_matrices_kernelPiS_S_mmm,"aw",@nobits
	.sectionflags	@""
	.align	4
.nv.shared._Z19mul_matrices_kernelPiS_S_mmm:
	.zero		9344


//--------------------- .nv.shared.reserved.0     --------------------------
	.section	.nv.shared.reserved.0,"aw",@nobits
	.weak		__nv_reservedSMEM_offset_0_alias
	.size		__nv_reservedSMEM_offset_0_alias, 0, 64
	.other		__nv_reservedSMEM_offset_0_alias,@"STO_CUDA_RESERVED_SHARED STV_DEFAULT"
__nv_reservedSMEM_offset_0_alias:
	.zero		0
	.zero		64


//--------------------- .nv.constant0._Z19mul_matrices_kernelPiS_S_mmm --------------------------
	.section	.nv.constant0._Z19mul_matrices_kernelPiS_S_mmm,"a",@progbits
	.sectionflags	@""
	.align	4
.nv.constant0._Z19mul_matrices_kernelPiS_S_mmm:
	.zero		944


//--------------------- SYMBOLS --------------------------

	.type		.nv.reservedSmem.offset0,@object
	.size		.nv.reservedSmem.offset0,0x4
	.type		.nv.reservedSmem.cap,@object
	.size		.nv.reservedSmem.cap,0x4
